	.headerflags	@"EF_CUDA_TEXMODE_UNIFIED EF_CUDA_64BIT_ADDRESS EF_CUDA_ACCELERATORS EF_CUDA_SM90 EF_CUDA_VIRTUAL_SM(EF_CUDA_SM90)"
	.elftype	@"ET_EXEC"


//--------------------- .nv.info                  --------------------------
	.section	.nv.info,"",@"SHT_CUDA_INFO"
	.align	4


	//----- nvinfo : EIATTR_REGCOUNT
	.align		4
        /*0000*/ 	.byte	0x04, 0x2f
        /*0002*/ 	.short	(.L_1 - .L_0)
	.align		4
.L_0:
        /*0004*/ 	.word	index@(triton_poi_fused_12)
        /*0008*/ 	.word	0x0000001e


	//----- nvinfo : EIATTR_MIN_STACK_SIZE
	.align		4
.L_1:
        /*000c*/ 	.byte	0x04, 0x12
        /*000e*/ 	.short	(.L_3 - .L_2)
	.align		4
.L_2:
        /*0010*/ 	.word	index@(triton_poi_fused_12)
        /*0014*/ 	.word	0x00000000


	//----- nvinfo : EIATTR_FRAME_SIZE
	.align		4
.L_3:
        /*0018*/ 	.byte	0x04, 0x11
        /*001a*/ 	.short	(.L_5 - .L_4)
	.align		4
.L_4:
        /*001c*/ 	.word	index@(triton_poi_fused_12)
        /*0020*/ 	.word	0x00000000


	//----- nvinfo : EIATTR_MIN_STACK_SIZE
	.align		4
.L_5:
        /*0024*/ 	.byte	0x04, 0x12
        /*0026*/ 	.short	(.L_7 - .L_6)
	.align		4
.L_6:
        /*0028*/ 	.word	index@(triton_poi_fused_12)
        /*002c*/ 	.word	0x00000000
.L_7:


//--------------------- .nv.info.triton_poi_fused_12 --------------------------
	.section	.nv.info.triton_poi_fused_12,"",@"SHT_CUDA_INFO"
	.sectionflags	@""
	.align	4


	//----- nvinfo : EIATTR_CUDA_API_VERSION
	.align		4
        /*0000*/ 	.byte	0x04, 0x37
        /*0002*/ 	.short	(.L_9 - .L_8)
.L_8:
        /*0004*/ 	.word	0x0000007c


	//----- nvinfo : EIATTR_KPARAM_INFO
	.align		4
.L_9:
        /*0008*/ 	.byte	0x04, 0x17
        /*000a*/ 	.short	(.L_11 - .L_10)
.L_10:
        /*000c*/ 	.word	0x00000000
        /*0010*/ 	.short	0x0003
        /*0012*/ 	.short	0x0014
        /*0014*/ 	.byte	0x00, 0xf0, 0x11, 0x00


	//----- nvinfo : EIATTR_KPARAM_INFO
	.align		4
.L_11:
        /*0018*/ 	.byte	0x04, 0x17
        /*001a*/ 	.short	(.L_13 - .L_12)
.L_12:
        /*001c*/ 	.word	0x00000000
        /*0020*/ 	.short	0x0002
        /*0022*/ 	.short	0x0010
        /*0024*/ 	.byte	0x00, 0xf0, 0x11, 0x00


	//----- nvinfo : EIATTR_KPARAM_INFO
	.align		4
.L_13:
        /*0028*/ 	.byte	0x04, 0x17
        /*002a*/ 	.short	(.L_15 - .L_14)
.L_14:
        /*002c*/ 	.word	0x00000000
        /*0030*/ 	.short	0x0001
        /*0032*/ 	.short	0x0008
        /*0034*/ 	.byte	0x00, 0xf4, 0x21, 0x00


	//----- nvinfo : EIATTR_KPARAM_INFO
	.align		4
.L_15:
        /*0038*/ 	.byte	0x04, 0x17
        /*003a*/ 	.short	(.L_17 - .L_16)
.L_16:
        /*003c*/ 	.word	0x00000000
        /*0040*/ 	.short	0x0000
        /*0042*/ 	.short	0x0000
        /*0044*/ 	.byte	0x00, 0xf4, 0x21, 0x00


	//----- nvinfo : EIATTR_SPARSE_MMA_MASK
	.align		4
.L_17:
        /*0048*/ 	.byte	0x03, 0x50
        /*004a*/ 	.short	0x0000


	//----- nvinfo : EIATTR_MAXREG_COUNT
	.align		4
        /*004c*/ 	.byte	0x03, 0x1b
        /*004e*/ 	.short	0x00ff


	//----- nvinfo : EIATTR_EXIT_INSTR_OFFSETS
	.align		4
        /*0050*/ 	.byte	0x04, 0x1c
        /*0052*/ 	.short	(.L_19 - .L_18)


	//   ....[0]....
.L_18:
        /*0054*/ 	.word	0x000006c0


	//   ....[1]....
        /*0058*/ 	.word	0x00000710


	//----- nvinfo : EIATTR_REQNTID
	.align		4
.L_19:
        /*005c*/ 	.byte	0x04, 0x10
        /*005e*/ 	.short	(.L_21 - .L_20)
.L_20:
        /*0060*/ 	.word	0x00000080
        /*0064*/ 	.word	0x00000001
        /*0068*/ 	.word	0x00000001


	//----- nvinfo : EIATTR_CBANK_PARAM_SIZE
	.align		4
.L_21:
        /*006c*/ 	.byte	0x03, 0x19
        /*006e*/ 	.short	0x0018


	//----- nvinfo : EIATTR_PARAM_CBANK
	.align		4
        /*0070*/ 	.byte	0x04, 0x0a
        /*0072*/ 	.short	(.L_23 - .L_22)
	.align		4
.L_22:
        /*0074*/ 	.word	index@(.nv.constant0.triton_poi_fused_12)
        /*0078*/ 	.short	0x0210
        /*007a*/ 	.short	0x0018


	//----- nvinfo : EIATTR_SW_WAR
	.align		4
.L_23:
        /*007c*/ 	.byte	0x04, 0x36
        /*007e*/ 	.short	(.L_25 - .L_24)
.L_24:
        /*0080*/ 	.word	0x00000008
.L_25:


//--------------------- .nv.callgraph             --------------------------
	.section	.nv.callgraph,"",@"SHT_CUDA_CALLGRAPH"
	.align	4
	.sectionentsize	8
	.align		4
        /*0000*/ 	.word	0x00000000
	.align		4
        /*0004*/ 	.word	0xffffffff
	.align		4
        /*0008*/ 	.word	0x00000000
	.align		4
        /*000c*/ 	.word	0xfffffffe
	.align		4
        /*0010*/ 	.word	0x00000000
	.align		4
        /*0014*/ 	.word	0xfffffffd
	.align		4
        /*0018*/ 	.word	0x00000000
	.align		4
        /*001c*/ 	.word	0xfffffffc


//--------------------- .text.triton_poi_fused_12 --------------------------
	.section	.text.triton_poi_fused_12,"ax",@progbits
	.sectionflags	@"SHF_BARRIERS=1"
	.align	128
        .global         triton_poi_fused_12
        .type           triton_poi_fused_12,@function
        .size           triton_poi_fused_12,(.L_x_1 - triton_poi_fused_12)
        .other          triton_poi_fused_12,@"STO_CUDA_ENTRY STV_DEFAULT"
triton_poi_fused_12:
.text.triton_poi_fused_12:
[----:B------:R-:W0:Y:S01]  /*0000*/  LDC R1, c[0x0][0x28] ;  /* 0x00000a00ff017b82 */ /* 0x000e220000000800 */
[----:B------:R-:W1:Y:S07]  /*0010*/  S2R R19, SR_CTAID.Z ;  /* 0x0000000000137919 */ /* 0x000e6e0000002700 */
[----:B------:R-:W1:Y:S01]  /*0020*/  S2UR UR4, SR_CTAID.Y ;  /* 0x00000000000479c3 */ /* 0x000e620000002600 */
[----:B------:R-:W-:Y:S01]  /*0030*/  IMAD.MOV.U32 R14, RZ, RZ, RZ ;  /* 0x000000ffff0e7224 */ /* 0x000fe200078e00ff */
[----:B------:R-:W-:Y:S01]  /*0040*/  ULDC.64 UR6, c[0x0][0x208] ;  /* 0x0000820000067ab9 */ /* 0x000fe20000000a00 */
[----:B------:R-:W2:Y:S01]  /*0050*/  S2R R15, SR_CTAID.X ;  /* 0x00000000000f7919 */ /* 0x000ea20000002500 */
[----:B------:R-:W3:Y:S04]  /*0060*/  S2R R18, SR_TID.X ;  /* 0x0000000000127919 */ /* 0x000ee80000002100 */
[----:B------:R-:W1:Y:S08]  /*0070*/  LDC R0, c[0x0][0x10] ;  /* 0x00000400ff007b82 */ /* 0x000e700000000800 */
[----:B------:R-:W4:Y:S01]  /*0080*/  LDC.64 R16, c[0x0][0x210] ;  /* 0x00008400ff107b82 */ /* 0x000f220000000a00 */
[----:B-1----:R-:W-:-:S02]  /*0090*/  IMAD R19, R19, R0, UR4 ;  /* 0x0000000413137e24 */ /* 0x002fc4000f8e0200 */
[----:B--2---:R-:W-:Y:S02]  /*00a0*/  IMAD.SHL.U32 R15, R15, 0x10, RZ ;  /* 0x000000100f0f7824 */ /* 0x004fe400078e00ff */
[----:B------:R-:W-:Y:S01]  /*00b0*/  IMAD.SHL.U32 R19, R19, 0x40, RZ ;  /* 0x0000004013137824 */ /* 0x000fe200078e00ff */
[----:B---3--:R-:W-:Y:S02]  /*00c0*/  SHF.R.U32.HI R0, RZ, 0x4, R18 ;  /* 0x00000004ff007819 */ /* 0x008fe40000011612 */
[----:B------:R-:W-:Y:S02]  /*00d0*/  LOP3.LUT R4, R15, 0xf, R18, 0xf8, !PT ;  /* 0x0000000f0f047812 */ /* 0x000fe400078ef812 */
[----:B------:R-:W-:Y:S02]  /*00e0*/  SGXT.U32 R0, R0, 0x3 ;  /* 0x000000030000781a */ /* 0x000fe40000000000 */
[----:B------:R-:W-:Y:S02]  /*00f0*/  ISETP.GE.AND P0, PT, R4, 0x9, PT ;  /* 0x000000090400780c */ /* 0x000fe40003f06270 */
[----:B------:R-:W-:-:S02]  /*0100*/  LOP3.LUT R3, R19, 0x8, R0, 0xfe, !PT ;  /* 0x0000000813037812 */ /* 0x000fc400078efe00 */
[----:B------:R-:W-:Y:S02]  /*0110*/  LOP3.LUT R2, R19, R0, RZ, 0xfc, !PT ;  /* 0x0000000013027212 */ /* 0x000fe400078efcff */
[C---:B------:R-:W-:Y:S01]  /*0120*/  ISETP.LT.AND P2, PT, R3.reuse, 0x64000, !P0 ;  /* 0x000640000300780c */ /* 0x040fe20004741270 */
[--C-:B------:R-:W-:Y:S01]  /*0130*/  IMAD R3, R3, 0x9, R4.reuse ;  /* 0x0000000903037824 */ /* 0x100fe200078e0204 */
[----:B------:R-:W-:Y:S01]  /*0140*/  LOP3.LUT R6, R19, 0x10, R0, 0xfe, !PT ;  /* 0x0000001013067812 */ /* 0x000fe200078efe00 */
[C---:B------:R-:W-:Y:S01]  /*0150*/  IMAD R5, R2.reuse, 0x9, R4 ;  /* 0x0000000902057824 */ /* 0x040fe200078e0204 */
[----:B------:R-:W-:Y:S02]  /*0160*/  LOP3.LUT R7, R19, 0x18, R0, 0xfe, !PT ;  /* 0x0000001813077812 */ /* 0x000fe400078efe00 */
[----:B------:R-:W-:Y:S01]  /*0170*/  ISETP.LT.AND P1, PT, R2, 0x64000, !P0 ;  /* 0x000640000200780c */ /* 0x000fe20004721270 */
[----:B----4-:R-:W-:Y:S01]  /*0180*/  IMAD.WIDE R2, R3, 0x4, R16 ;  /* 0x0000000403027825 */ /* 0x010fe200078e0210 */
[----:B------:R-:W-:-:S02]  /*0190*/  ISETP.LT.AND P6, PT, R6, 0x64000, !P0 ;  /* 0x000640000600780c */ /* 0x000fc400047c1270 */
[----:B------:R-:W-:Y:S02]  /*01a0*/  LOP3.LUT R8, R19, 0x20, R0, 0xfe, !PT ;  /* 0x0000002013087812 */ /* 0x000fe400078efe00 */
[----:B------:R-:W-:Y:S01]  /*01b0*/  ISETP.LT.AND P5, PT, R7, 0x64000, !P0 ;  /* 0x000640000700780c */ /* 0x000fe200047a1270 */
[----:B------:R1:W2:Y:S01]  /*01c0*/  @P2 LDG.E.EL R14, desc[UR6][R2.64] ;  /* 0x00000006020e2981 */ /* 0x0002a2000c2e1900 */
[----:B------:R-:W-:Y:S02]  /*01d0*/  LOP3.LUT R4, R19, 0x28, R0, 0xfe, !PT ;  /* 0x0000002813047812 */ /* 0x000fe400078efe00 */
[----:B------:R-:W-:Y:S02]  /*01e0*/  LOP3.LUT R6, R19, 0x30, R0, 0xfe, !PT ;  /* 0x0000003013067812 */ /* 0x000fe400078efe00 */
[----:B------:R-:W-:Y:S02]  /*01f0*/  LOP3.LUT R7, R19, 0x38, R0, 0xfe, !PT ;  /* 0x0000003813077812 */ /* 0x000fe400078efe00 */
[----:B------:R-:W-:-:S02]  /*0200*/  ISETP.LT.AND P4, PT, R8, 0x64000, !P0 ;  /* 0x000640000800780c */ /* 0x000fc40004781270 */
[----:B------:R-:W-:Y:S02]  /*0210*/  ISETP.LT.AND P3, PT, R4, 0x64000, !P0 ;  /* 0x000640000400780c */ /* 0x000fe40004761270 */
[----:B------:R-:W-:Y:S02]  /*0220*/  ISETP.LT.AND P2, PT, R6, 0x64000, !P0 ;  /* 0x000640000600780c */ /* 0x000fe40004741270 */
[----:B------:R-:W-:Y:S01]  /*0230*/  ISETP.LT.AND P0, PT, R7, 0x64000, !P0 ;  /* 0x000640000700780c */ /* 0x000fe20004701270 */
[C---:B------:R-:W-:Y:S02]  /*0240*/  VIADD R7, R5.reuse, 0x90 ;  /* 0x0000009005077836 */ /* 0x040fe40000000000 */
[C---:B------:R-:W-:Y:S02]  /*0250*/  VIADD R9, R5.reuse, 0xd8 ;  /* 0x000000d805097836 */ /* 0x040fe40000000000 */
[C---:B------:R-:W-:Y:S02]  /*0260*/  VIADD R11, R5.reuse, 0x120 ;  /* 0x00000120050b7836 */ /* 0x040fe40000000000 */
[----:B------:R-:W-:-:S02]  /*0270*/  VIADD R13, R5, 0x168 ;  /* 0x00000168050d7836 */ /* 0x000fc40000000000 */
[C---:B------:R-:W-:Y:S02]  /*0280*/  VIADD R23, R5.reuse, 0x1b0 ;  /* 0x000001b005177836 */ /* 0x040fe40000000000 */
[C---:B------:R-:W-:Y:S02]  /*0290*/  VIADD R25, R5.reuse, 0x1f8 ;  /* 0x000001f805197836 */ /* 0x040fe40000000000 */
[----:B-1----:R-:W-:-:S04]  /*02a0*/  IMAD.WIDE R2, R5, 0x4, R16 ;  /* 0x0000000405027825 */ /* 0x002fc800078e0210 */
[----:B------:R-:W-:-:S04]  /*02b0*/  IMAD.WIDE R4, R7, 0x4, R16 ;  /* 0x0000000407047825 */ /* 0x000fc800078e0210 */
[----:B------:R-:W-:-:S04]  /*02c0*/  IMAD.WIDE R6, R9, 0x4, R16 ;  /* 0x0000000409067825 */ /* 0x000fc800078e0210 */
[----:B------:R-:W-:Y:S01]  /*02d0*/  IMAD.WIDE R8, R11, 0x4, R16 ;  /* 0x000000040b087825 */ /* 0x000fe200078e0210 */
[----:B------:R-:W-:-:S03]  /*02e0*/  CS2R R20, SRZ ;  /* 0x0000000000147805 */ /* 0x000fc6000001ff00 */
[----:B------:R-:W-:-:S03]  /*02f0*/  IMAD.WIDE R10, R13, 0x4, R16 ;  /* 0x000000040d0a7825 */ /* 0x000fc600078e0210 */
[----:B------:R1:W3:Y:S01]  /*0300*/  @P6 LDG.E.EL R20, desc[UR6][R4.64] ;  /* 0x0000000604146981 */ /* 0x0002e2000c2e1900 */
[--C-:B------:R-:W-:Y:S01]  /*0310*/  IMAD.WIDE R12, R23, 0x4, R16.reuse ;  /* 0x00000004170c7825 */ /* 0x100fe200078e0210 */
[----:B------:R-:W-:Y:S02]  /*0320*/  CS2R R22, SRZ ;  /* 0x0000000000167805 */ /* 0x000fe4000001ff00 */
[----:B------:R-:W4:Y:S01]  /*0330*/  @P5 LDG.E.EL R21, desc[UR6][R6.64] ;  /* 0x0000000606155981 */ /* 0x000f22000c2e1900 */
[----:B------:R-:W-:Y:S01]  /*0340*/  IMAD.WIDE R16, R25, 0x4, R16 ;  /* 0x0000000419107825 */ /* 0x000fe200078e0210 */
[----:B------:R-:W-:Y:S02]  /*0350*/  CS2R R24, SRZ ;  /* 0x0000000000187805 */ /* 0x000fe4000001ff00 */
[----:B------:R-:W5:Y:S01]  /*0360*/  @P4 LDG.E.EL R22, desc[UR6][R8.64] ;  /* 0x0000000608164981 */ /* 0x000f62000c2e1900 */
[----:B------:R-:W-:-:S03]  /*0370*/  IMAD.MOV.U32 R26, RZ, RZ, RZ ;  /* 0x000000ffff1a7224 */ /* 0x000fc600078e00ff */
[----:B------:R-:W5:Y:S04]  /*0380*/  @P3 LDG.E.EL R24, desc[UR6][R10.64] ;  /* 0x000000060a183981 */ /* 0x000f68000c2e1900 */
[----:B------:R1:W5:Y:S04]  /*0390*/  @P2 LDG.E.EL R23, desc[UR6][R12.64] ;  /* 0x000000060c172981 */ /* 0x000368000c2e1900 */
[----:B------:R1:W5:Y:S04]  /*03a0*/  @P1 LDG.E.EL R26, desc[UR6][R2.64] ;  /* 0x00000006021a1981 */ /* 0x000368000c2e1900 */
[----:B------:R-:W5:Y:S01]  /*03b0*/  @P0 LDG.E.EL R25, desc[UR6][R16.64] ;  /* 0x0000000610190981 */ /* 0x000f62000c2e1900 */
[----:B------:R-:W1:Y:S01]  /*03c0*/  S2R R27, SR_TID.X ;  /* 0x00000000001b7919 */ /* 0x000e620000002100 */
[----:B------:R-:W1:Y:S01]  /*03d0*/  S2UR UR5, SR_CgaCtaId ;  /* 0x00000000000579c3 */ /* 0x000e620000008800 */
[----:B------:R-:W-:Y:S01]  /*03e0*/  UMOV UR4, 0x400 ;  /* 0x0000040000047882 */ /* 0x000fe20000000000 */
[----:B-1----:R-:W-:Y:S01]  /*03f0*/  IMAD.SHL.U32 R4, R27, 0x40, RZ ;  /* 0x000000401b047824 */ /* 0x002fe200078e00ff */
[----:B------:R-:W-:-:S04]  /*0400*/  SHF.R.U32.HI R5, RZ, 0x4, R27 ;  /* 0x00000004ff057819 */ /* 0x000fc8000001161b */
[----:B------:R-:W-:Y:S02]  /*0410*/  SGXT.U32 R5, R5, 0x3 ;  /* 0x000000030505781a */ /* 0x000fe40000000000 */
[----:B------:R-:W-:Y:S01]  /*0420*/  LOP3.LUT R4, R4, 0x3c0, RZ, 0xc0, !PT ;  /* 0x000003c004047812 */ /* 0x000fe200078ec0ff */
[----:B0-----:R-:W-:-:S03]  /*0430*/  UPRMT UR4, UR5, 0x654, UR4 ;  /* 0x0000065405047896 */ /* 0x001fc60008000004 */
[----:B------:R-:W-:-:S04]  /*0440*/  LOP3.LUT R5, R4, R5, RZ, 0xfc, !PT ;  /* 0x0000000504057212 */ /* 0x000fc800078efcff */
[----:B------:R-:W-:-:S04]  /*0450*/  LEA.HI R5, R4, R5, RZ, 0x1c ;  /* 0x0000000504057211 */ /* 0x000fc800078fe0ff */
[----:B------:R-:W-:Y:S01]  /*0460*/  LEA R13, R5, UR4, 0x2 ;  /* 0x00000004050d7c11 */ /* 0x000fe2000f8e10ff */
[----:B------:R-:W-:Y:S01]  /*0470*/  IMAD.SHL.U32 R8, R27, 0x4, RZ ;  /* 0x000000041b087824 */ /* 0x000fe200078e00ff */
[----:B------:R-:W-:-:S04]  /*0480*/  SHF.R.U32.HI R2, RZ, 0x2, R27 ;  /* 0x00000002ff027819 */ /* 0x000fc8000001161b */
[----:B------:R-:W-:Y:S02]  /*0490*/  LOP3.LUT R8, R8, 0x1fc, RZ, 0xc0, !PT ;  /* 0x000001fc08087812 */ /* 0x000fe400078ec0ff */
[----:B------:R-:W-:-:S05]  /*04a0*/  LOP3.LUT R3, R2, 0x1c, RZ, 0xc0, !PT ;  /* 0x0000001c02037812 */ /* 0x000fca00078ec0ff */
[----:B------:R-:W-:-:S05]  /*04b0*/  IMAD.IADD R3, R8, 0x1, R3 ;  /* 0x0000000108037824 */ /* 0x000fca00078e0203 */
[----:B------:R-:W-:Y:S01]  /*04c0*/  LEA R4, R3, UR4, 0x2 ;  /* 0x0000000403047c11 */ /* 0x000fe2000f8e10ff */
[----:B------:R-:W-:Y:S01]  /*04d0*/  IMAD.SHL.U32 R18, R18, 0x4, RZ ;  /* 0x0000000412127824 */ /* 0x000fe200078e00ff */
[----:B------:R-:W0:Y:S04]  /*04e0*/  LDC.64 R2, c[0x0][0x218] ;  /* 0x00008600ff027b82 */ /* 0x000e280000000a00 */
[----:B------:R-:W-:-:S05]  /*04f0*/  LOP3.LUT R18, R19, 0x3c, R18, 0xf8, !PT ;  /* 0x0000003c13127812 */ /* 0x000fca00078ef812 */
[----:B------:R-:W-:-:S05]  /*0500*/  IMAD.HI R9, R18, 0x66666667, RZ ;  /* 0x6666666712097827 */ /* 0x000fca00078e02ff */
[----:B------:R-:W-:-:S04]  /*0510*/  SHF.R.U32.HI R10, RZ, 0x1f, R9 ;  /* 0x0000001fff0a7819 */ /* 0x000fc80000011609 */
[----:B------:R-:W-:Y:S02]  /*0520*/  LEA.HI.SX32 R11, R9, R10, 0x18 ;  /* 0x0000000a090b7211 */ /* 0x000fe400078fc2ff */
[----:B------:R-:W-:Y:S02]  /*0530*/  LOP3.LUT R10, R8, 0x200, RZ, 0xfc, !PT ;  /* 0x00000200080a7812 */ /* 0x000fe400078efcff */
[----:B------:R-:W-:Y:S01]  /*0540*/  ISETP.GE.AND P0, PT, R18, 0x64000, PT ;  /* 0x000640001200780c */ /* 0x000fe20003f06270 */
[----:B------:R-:W-:Y:S01]  /*0550*/  IMAD R18, R11, -0x280, R18 ;  /* 0xfffffd800b127824 */ /* 0x000fe200078e0212 */
[----:B------:R-:W-:Y:S02]  /*0560*/  LOP3.LUT R9, R15, R0, RZ, 0xfc, !PT ;  /* 0x000000000f097212 */ /* 0x000fe400078efcff */
[----:B------:R-:W-:Y:S02]  /*0570*/  LOP3.LUT R0, R15, 0x8, R0, 0xfe, !PT ;  /* 0x000000080f007812 */ /* 0x000fe400078efe00 */
[----:B------:R-:W-:Y:S01]  /*0580*/  SHF.R.U32.HI R10, RZ, 0x4, R10 ;  /* 0x00000004ff0a7819 */ /* 0x000fe2000001160a */
[----:B------:R-:W-:Y:S01]  /*0590*/  IMAD R18, R11, 0x1680, R18 ;  /* 0x000016800b127824 */ /* 0x000fe200078e0212 */
[----:B------:R-:W-:-:S02]  /*05a0*/  ISETP.LT.AND P1, PT, R9, 0x9, !P0 ;  /* 0x000000090900780c */ /* 0x000fc40004721270 */
[----:B------:R-:W-:Y:S02]  /*05b0*/  ISETP.LT.AND P0, PT, R0, 0x9, !P0 ;  /* 0x000000090000780c */ /* 0x000fe40004701270 */
[----:B------:R-:W-:Y:S01]  /*05c0*/  LOP3.LUT R11, R10, 0x3c, RZ, 0xc0, !PT ;  /* 0x0000003c0a0b7812 */ /* 0x000fe200078ec0ff */
[----:B------:R-:W-:-:S04]  /*05d0*/  IMAD R9, R9, 0x280, R18 ;  /* 0x0000028009097824 */ /* 0x000fc800078e0212 */
[----:B------:R-:W-:Y:S02]  /*05e0*/  IMAD.IADD R11, R8, 0x1, R11 ;  /* 0x00000001080b7824 */ /* 0x000fe400078e020b */
[----:B0-----:R-:W-:-:S03]  /*05f0*/  IMAD.WIDE R8, R9, 0x4, R2 ;  /* 0x0000000409087825 */ /* 0x001fc600078e0202 */
[----:B------:R-:W-:Y:S01]  /*0600*/  LEA R11, R11, UR4, 0x2 ;  /* 0x000000040b0b7c11 */ /* 0x000fe2000f8e10ff */
[----:B--2---:R-:W-:Y:S04]  /*0610*/  STS [R13+0x20], R14 ;  /* 0x0000200e0d007388 */ /* 0x004fe80000000800 */
[----:B---3--:R-:W-:Y:S04]  /*0620*/  STS [R13+0x40], R20 ;  /* 0x000040140d007388 */ /* 0x008fe80000000800 */
[----:B----4-:R-:W-:Y:S04]  /*0630*/  STS [R13+0x60], R21 ;  /* 0x000060150d007388 */ /* 0x010fe80000000800 */
[----:B-----5:R-:W-:Y:S04]  /*0640*/  STS [R13+0x80], R22 ;  /* 0x000080160d007388 */ /* 0x020fe80000000800 */
[----:B------:R-:W-:Y:S04]  /*0650*/  STS [R13+0xa0], R24 ;  /* 0x0000a0180d007388 */ /* 0x000fe80000000800 */
[----:B------:R-:W-:Y:S04]  /*0660*/  STS [R13+0xc0], R23 ;  /* 0x0000c0170d007388 */ /* 0x000fe80000000800 */
[----:B------:R-:W-:Y:S04]  /*0670*/  STS [R13], R26 ;  /* 0x0000001a0d007388 */ /* 0x000fe80000000800 */
[----:B------:R-:W-:Y:S01]  /*0680*/  STS [R13+0xe0], R25 ;  /* 0x0000e0190d007388 */ /* 0x000fe20000000800 */
[----:B------:R-:W-:Y:S06]  /*0690*/  BAR.SYNC.DEFER_BLOCKING 0x0 ;  /* 0x0000000000007b1d */ /* 0x000fec0000010000 */
[----:B------:R-:W0:Y:S04]  /*06a0*/  LDS.128 R4, [R4] ;  /* 0x0000000004047984 */ /* 0x000e280000000c00 */
[----:B0-----:R0:W-:Y:S02]  /*06b0*/  @P1 STG.E.128 desc[UR6][R8.64], R4 ;  /* 0x0000000408001986 */ /* 0x0011e4000c101d06 */
[----:B0-----:R-:W-:Y:S05]  /*06c0*/  @!P0 EXIT ;  /* 0x000000000000894d */ /* 0x001fea0003800000 */
[----:B0-----:R-:W0:Y:S01]  /*06d0*/  LDS.128 R8, [R11+0x800] ;  /* 0x000800000b087984 */ /* 0x001e220000000c00 */
[----:B------:R-:W-:-:S04]  /*06e0*/  IMAD R5, R0, 0x280, R18 ;  /* 0x0000028000057824 */ /* 0x000fc800078e0212 */
[----:B------:R-:W-:-:S05]  /*06f0*/  IMAD.WIDE R2, R5, 0x4, R2 ;  /* 0x0000000405027825 */ /* 0x000fca00078e0202 */
[----:B0-----:R-:W-:Y:S01]  /*0700*/  STG.E.128 desc[UR6][R2.64], R8 ;  /* 0x0000000802007986 */ /* 0x001fe2000c101d06 */
[----:B------:R-:W-:Y:S05]  /*0710*/  EXIT ;  /* 0x000000000000794d */ /* 0x000fea0003800000 */
.L_x_0:
[----:B------:R-:W-:-:S00]  /*0720*/  BRA `(.L_x_0) ;  /* 0xfffffffc00fc7947 */ /* 0x000fc0000383ffff */
[----:B------:R-:W-:-:S00]  /*0730*/  NOP ;  /* 0x0000000000007918 */ /* 0x000fc00000000000 */
        /* <DEDUP_REMOVED lines=12> */
.L_x_1:


//--------------------- .nv.shared.triton_poi_fused_12 --------------------------
	.section	.nv.shared.triton_poi_fused_12,"aw",@nobits
	.sectionflags	@""
	.align	16
	.zero		1024


//--------------------- .nv.constant0.triton_poi_fused_12 --------------------------
	.section	.nv.constant0.triton_poi_fused_12,"a",@progbits
	.sectionflags	@""
	.align	4
.nv.constant0.triton_poi_fused_12:
	.zero		552
